//
// Generated by NVIDIA NVVM Compiler
//
// Compiler Build ID: CL-36424714
// Cuda compilation tools, release 13.0, V13.0.88
// Based on NVVM 20.0.0
//

.version 9.0
.target sm_100
.address_size 64

	// .globl	_Z19cudaMatrixMulKernelPKiS0_Pii

.visible .entry _Z19cudaMatrixMulKernelPKiS0_Pii(
	.param .u64 .ptr .align 1 _Z19cudaMatrixMulKernelPKiS0_Pii_param_0,
	.param .u64 .ptr .align 1 _Z19cudaMatrixMulKernelPKiS0_Pii_param_1,
	.param .u64 .ptr .align 1 _Z19cudaMatrixMulKernelPKiS0_Pii_param_2,
	.param .u32 _Z19cudaMatrixMulKernelPKiS0_Pii_param_3
)
{
	.reg .pred 	%p<10>;
	.reg .b32 	%r<105>;
	.reg .b64 	%rd<67>;

	ld.param.u64 	%rd14, [_Z19cudaMatrixMulKernelPKiS0_Pii_param_0];
	ld.param.u64 	%rd15, [_Z19cudaMatrixMulKernelPKiS0_Pii_param_1];
	ld.param.u32 	%r30, [_Z19cudaMatrixMulKernelPKiS0_Pii_param_3];
	cvta.to.global.u64 	%rd1, %rd15;
	cvta.to.global.u64 	%rd2, %rd14;
	mov.u32 	%r31, %ctaid.y;
	mov.u32 	%r32, %ntid.y;
	mov.u32 	%r33, %tid.y;
	mad.lo.s32 	%r1, %r31, %r32, %r33;
	mov.u32 	%r34, %ctaid.x;
	mov.u32 	%r35, %ntid.x;
	mov.u32 	%r36, %tid.x;
	mad.lo.s32 	%r2, %r34, %r35, %r36;
	max.s32 	%r37, %r1, %r2;
	setp.ge.s32 	%p1, %r37, %r30;
	@%p1 bra 	$L__BB0_13;
	mul.lo.s32 	%r3, %r30, %r1;
	and.b32  	%r4, %r30, 7;
	setp.lt.u32 	%p2, %r30, 8;
	mov.b32 	%r99, 0;
	mov.u32 	%r104, %r99;
	@%p2 bra 	$L__BB0_4;
	and.b32  	%r99, %r30, 2147483640;
	neg.s32 	%r93, %r99;
	mul.wide.s32 	%rd16, %r30, 4;
	add.s64 	%rd3, %rd1, %rd16;
	shl.b32 	%r7, %r30, 3;
	mul.wide.s32 	%rd17, %r30, 8;
	add.s64 	%rd4, %rd1, %rd17;
	mul.wide.s32 	%rd18, %r30, 12;
	add.s64 	%rd5, %rd1, %rd18;
	mul.wide.s32 	%rd19, %r30, 16;
	add.s64 	%rd6, %rd1, %rd19;
	mul.wide.s32 	%rd20, %r30, 20;
	add.s64 	%rd7, %rd1, %rd20;
	mul.wide.s32 	%rd21, %r30, 24;
	add.s64 	%rd8, %rd1, %rd21;
	mul.wide.s32 	%rd22, %r30, 28;
	add.s64 	%rd9, %rd1, %rd22;
	mul.wide.u32 	%rd23, %r3, 4;
	add.s64 	%rd24, %rd23, %rd2;
	add.s64 	%rd66, %rd24, 16;
	mov.b32 	%r104, 0;
	mov.u32 	%r92, %r2;
$L__BB0_3:
	.pragma "nounroll";
	mul.wide.s32 	%rd25, %r92, 4;
	add.s64 	%rd26, %rd3, %rd25;
	add.s64 	%rd27, %rd4, %rd25;
	add.s64 	%rd28, %rd5, %rd25;
	add.s64 	%rd29, %rd6, %rd25;
	add.s64 	%rd30, %rd7, %rd25;
	add.s64 	%rd31, %rd8, %rd25;
	add.s64 	%rd32, %rd9, %rd25;
	add.s64 	%rd33, %rd1, %rd25;
	ld.global.u32 	%r41, [%rd66+-16];
	ld.global.u32 	%r42, [%rd33];
	mad.lo.s32 	%r43, %r42, %r41, %r104;
	ld.global.u32 	%r44, [%rd66+-12];
	ld.global.u32 	%r45, [%rd26];
	mad.lo.s32 	%r46, %r45, %r44, %r43;
	ld.global.u32 	%r47, [%rd66+-8];
	ld.global.u32 	%r48, [%rd27];
	mad.lo.s32 	%r49, %r48, %r47, %r46;
	ld.global.u32 	%r50, [%rd66+-4];
	ld.global.u32 	%r51, [%rd28];
	mad.lo.s32 	%r52, %r51, %r50, %r49;
	ld.global.u32 	%r53, [%rd66];
	ld.global.u32 	%r54, [%rd29];
	mad.lo.s32 	%r55, %r54, %r53, %r52;
	ld.global.u32 	%r56, [%rd66+4];
	ld.global.u32 	%r57, [%rd30];
	mad.lo.s32 	%r58, %r57, %r56, %r55;
	ld.global.u32 	%r59, [%rd66+8];
	ld.global.u32 	%r60, [%rd31];
	mad.lo.s32 	%r61, %r60, %r59, %r58;
	ld.global.u32 	%r62, [%rd66+12];
	ld.global.u32 	%r63, [%rd32];
	mad.lo.s32 	%r104, %r63, %r62, %r61;
	add.s32 	%r93, %r93, 8;
	add.s32 	%r92, %r92, %r7;
	add.s64 	%rd66, %rd66, 32;
	setp.ne.s32 	%p3, %r93, 0;
	@%p3 bra 	$L__BB0_3;
$L__BB0_4:
	setp.eq.s32 	%p4, %r4, 0;
	@%p4 bra 	$L__BB0_12;
	and.b32  	%r17, %r30, 3;
	setp.lt.u32 	%p5, %r4, 4;
	@%p5 bra 	$L__BB0_7;
	add.s32 	%r65, %r99, %r3;
	mul.wide.u32 	%rd34, %r65, 4;
	add.s64 	%rd35, %rd2, %rd34;
	ld.global.u32 	%r66, [%rd35];
	mad.lo.s32 	%r67, %r99, %r30, %r2;
	mul.wide.s32 	%rd36, %r67, 4;
	add.s64 	%rd37, %rd1, %rd36;
	ld.global.u32 	%r68, [%rd37];
	mad.lo.s32 	%r69, %r68, %r66, %r104;
	cvt.u64.u32 	%rd38, %r3;
	cvt.u64.u32 	%rd39, %r99;
	add.s64 	%rd40, %rd39, %rd38;
	shl.b64 	%rd41, %rd40, 2;
	add.s64 	%rd42, %rd2, %rd41;
	ld.global.u32 	%r70, [%rd42+4];
	mul.wide.s32 	%rd43, %r30, 4;
	add.s64 	%rd44, %rd37, %rd43;
	ld.global.u32 	%r71, [%rd44];
	mad.lo.s32 	%r72, %r71, %r70, %r69;
	ld.global.u32 	%r73, [%rd42+8];
	add.s64 	%rd45, %rd44, %rd43;
	ld.global.u32 	%r74, [%rd45];
	mad.lo.s32 	%r75, %r74, %r73, %r72;
	ld.global.u32 	%r76, [%rd42+12];
	add.s64 	%rd46, %rd45, %rd43;
	ld.global.u32 	%r77, [%rd46];
	mad.lo.s32 	%r104, %r77, %r76, %r75;
	add.s32 	%r99, %r99, 4;
$L__BB0_7:
	setp.eq.s32 	%p6, %r17, 0;
	@%p6 bra 	$L__BB0_12;
	setp.eq.s32 	%p7, %r17, 1;
	@%p7 bra 	$L__BB0_10;
	add.s32 	%r79, %r99, %r3;
	mul.wide.u32 	%rd47, %r79, 4;
	add.s64 	%rd48, %rd2, %rd47;
	ld.global.u32 	%r80, [%rd48];
	mad.lo.s32 	%r81, %r99, %r30, %r2;
	mul.wide.s32 	%rd49, %r81, 4;
	add.s64 	%rd50, %rd1, %rd49;
	ld.global.u32 	%r82, [%rd50];
	mad.lo.s32 	%r83, %r82, %r80, %r104;
	cvt.u64.u32 	%rd51, %r3;
	cvt.u64.u32 	%rd52, %r99;
	add.s64 	%rd53, %rd52, %rd51;
	shl.b64 	%rd54, %rd53, 2;
	add.s64 	%rd55, %rd2, %rd54;
	ld.global.u32 	%r84, [%rd55+4];
	mul.wide.s32 	%rd56, %r30, 4;
	add.s64 	%rd57, %rd50, %rd56;
	ld.global.u32 	%r85, [%rd57];
	mad.lo.s32 	%r104, %r85, %r84, %r83;
	add.s32 	%r99, %r99, 2;
$L__BB0_10:
	and.b32  	%r86, %r30, 1;
	setp.eq.b32 	%p8, %r86, 1;
	not.pred 	%p9, %p8;
	@%p9 bra 	$L__BB0_12;
	add.s32 	%r87, %r99, %r3;
	mul.wide.u32 	%rd58, %r87, 4;
	add.s64 	%rd59, %rd2, %rd58;
	ld.global.u32 	%r88, [%rd59];
	mad.lo.s32 	%r89, %r99, %r30, %r2;
	mul.wide.s32 	%rd60, %r89, 4;
	add.s64 	%rd61, %rd1, %rd60;
	ld.global.u32 	%r90, [%rd61];
	mad.lo.s32 	%r104, %r90, %r88, %r104;
$L__BB0_12:
	ld.param.u64 	%rd65, [_Z19cudaMatrixMulKernelPKiS0_Pii_param_2];
	add.s32 	%r91, %r3, %r2;
	cvta.to.global.u64 	%rd62, %rd65;
	mul.wide.s32 	%rd63, %r91, 4;
	add.s64 	%rd64, %rd62, %rd63;
	st.global.u32 	[%rd64], %r104;
$L__BB0_13:
	ret;

}


// ===== COMPILED SASS (sm_100) =====

	.target	sm_100

	.elftype	@"ET_EXEC"


//--------------------- .note.nv.tkinfo           --------------------------
	.section	.note.nv.tkinfo,"",@"SHT_NOTE"
	.sectionflags	@"SHF_NOTE_NV_TKINFO"
	.tkinfo
        /*0018*/ 	.word	0x00000002
        /*0030*/ 	.string	""
        /*0030*/ 	.string	"ptxas"
        /*0030*/ 	.string	"Cuda compilation tools, release 13.0, V13.0.88"
        /*0030*/ 	.string	"Build cuda_13.0.r13.0/compiler.36424714_0"
        /*0030*/ 	.string	"-arch sm_100 -m 64 "



//--------------------- .note.nv.cuinfo           --------------------------
	.section	.note.nv.cuinfo,"",@"SHT_NOTE"
	.sectionflags	@"SHF_NOTE_NV_CUINFO"
        /*0018*/ 	.short	0x0002
        /*001a*/ 	.short	0x0064
        /*001c*/ 	.short	0x0082
	.zero		2


//--------------------- .nv.info                  --------------------------
	.section	.nv.info,"",@"SHT_CUDA_INFO"
	.align	4


	//----- nvinfo : EIATTR_REGCOUNT
	.align		4
        /*0000*/ 	.byte	0x04, 0x2f
        /*0002*/ 	.short	(.L_1 - .L_0)
	.align		4
.L_0:
        /*0004*/ 	.word	index@(_Z19cudaMatrixMulKernelPKiS0_Pii)
        /*0008*/ 	.word	0x0000001e


	//----- nvinfo : EIATTR_FRAME_SIZE
	.align		4
.L_1:
        /*000c*/ 	.byte	0x04, 0x11
        /*000e*/ 	.short	(.L_3 - .L_2)
	.align		4
.L_2:
        /*0010*/ 	.word	index@(_Z19cudaMatrixMulKernelPKiS0_Pii)
        /*0014*/ 	.word	0x00000000


	//----- nvinfo : EIATTR_MIN_STACK_SIZE
	.align		4
.L_3:
        /*0018*/ 	.byte	0x04, 0x12
        /*001a*/ 	.short	(.L_5 - .L_4)
	.align		4
.L_4:
        /*001c*/ 	.word	index@(_Z19cudaMatrixMulKernelPKiS0_Pii)
        /*0020*/ 	.word	0x00000000
.L_5:


//--------------------- .nv.compat                --------------------------
	.section	.nv.compat,"",@"SHT_CUDA_COMPAT_INFO"
	.align	4
        /*0000*/ 	.byte	0x02, 0x09, 0x00, 0x00, 0x02, 0x02, 0x01, 0x00, 0x02, 0x05, 0x05, 0x00, 0x03, 0x07, 0x01, 0x01
        /*0010*/ 	.byte	0x02, 0x03, 0x00, 0x00, 0x02, 0x06, 0x01, 0x00, 0x04, 0x0b, 0x08, 0x00, 0x09, 0x00, 0x00, 0x00
        /*0020*/ 	.byte	0x00, 0x00, 0x00, 0x00


//--------------------- .nv.info._Z19cudaMatrixMulKernelPKiS0_Pii --------------------------
	.section	.nv.info._Z19cudaMatrixMulKernelPKiS0_Pii,"",@"SHT_CUDA_INFO"
	.sectionflags	@""
	.align	4


	//----- nvinfo : EIATTR_CUDA_API_VERSION
	.align		4
        /*0000*/ 	.byte	0x04, 0x37
        /*0002*/ 	.short	(.L_7 - .L_6)
.L_6:
        /*0004*/ 	.word	0x00000082


	//----- nvinfo : EIATTR_KPARAM_INFO
	.align		4
.L_7:
        /*0008*/ 	.byte	0x04, 0x17
        /*000a*/ 	.short	(.L_9 - .L_8)
.L_8:
        /*000c*/ 	.word	0x00000000
        /*0010*/ 	.short	0x0003
        /*0012*/ 	.short	0x0018
        /*0014*/ 	.byte	0x00, 0xf0, 0x11, 0x00


	//----- nvinfo : EIATTR_KPARAM_INFO
	.align		4
.L_9:
        /*0018*/ 	.byte	0x04, 0x17
        /*001a*/ 	.short	(.L_11 - .L_10)
.L_10:
        /*001c*/ 	.word	0x00000000
        /*0020*/ 	.short	0x0002
        /*0022*/ 	.short	0x0010
        /*0024*/ 	.byte	0x00, 0xf5, 0x21, 0x00


	//----- nvinfo : EIATTR_KPARAM_INFO
	.align		4
.L_11:
        /*0028*/ 	.byte	0x04, 0x17
        /*002a*/ 	.short	(.L_13 - .L_12)
.L_12:
        /*002c*/ 	.word	0x00000000
        /*0030*/ 	.short	0x0001
        /*0032*/ 	.short	0x0008
        /*0034*/ 	.byte	0x00, 0xf5, 0x21, 0x00


	//----- nvinfo : EIATTR_KPARAM_INFO
	.align		4
.L_13:
        /*0038*/ 	.byte	0x04, 0x17
        /*003a*/ 	.short	(.L_15 - .L_14)
.L_14:
        /*003c*/ 	.word	0x00000000
        /*0040*/ 	.short	0x0000
        /*0042*/ 	.short	0x0000
        /*0044*/ 	.byte	0x00, 0xf5, 0x21, 0x00


	//----- nvinfo : EIATTR_SPARSE_MMA_MASK
	.align		4
.L_15:
        /*0048*/ 	.byte	0x03, 0x50
        /*004a*/ 	.short	0x0000


	//----- nvinfo : EIATTR_MAXREG_COUNT
	.align		4
        /*004c*/ 	.byte	0x03, 0x1b
        /*004e*/ 	.short	0x00ff


	//----- nvinfo : EIATTR_MERCURY_ISA_VERSION
	.align		4
        /*0050*/ 	.byte	0x03, 0x5f
        /*0052*/ 	.short	0x0101


	//----- nvinfo : EIATTR_VRC_CTA_INIT_COUNT
	.align		4
        /*0054*/ 	.byte	0x02, 0x4a
	.zero		1
	.zero		1


	//----- nvinfo : EIATTR_EXIT_INSTR_OFFSETS
	.align		4
        /*0058*/ 	.byte	0x04, 0x1c
        /*005a*/ 	.short	(.L_17 - .L_16)


	//   ....[0]....
.L_16:
        /*005c*/ 	.word	0x000000c0


	//   ....[1]....
        /*0060*/ 	.word	0x00000a90


	//----- nvinfo : EIATTR_CBANK_PARAM_SIZE
	.align		4
.L_17:
        /*0064*/ 	.byte	0x03, 0x19
        /*0066*/ 	.short	0x001c


	//----- nvinfo : EIATTR_PARAM_CBANK
	.align		4
        /*0068*/ 	.byte	0x04, 0x0a
        /*006a*/ 	.short	(.L_19 - .L_18)
	.align		4
.L_18:
        /*006c*/ 	.word	index@(.nv.constant0._Z19cudaMatrixMulKernelPKiS0_Pii)
        /*0070*/ 	.short	0x0380
        /*0072*/ 	.short	0x001c


	//----- nvinfo : EIATTR_SW_WAR
	.align		4
.L_19:
        /*0074*/ 	.byte	0x04, 0x36
        /*0076*/ 	.short	(.L_21 - .L_20)
.L_20:
        /*0078*/ 	.word	0x00000008
.L_21:


//--------------------- .nv.callgraph             --------------------------
	.section	.nv.callgraph,"",@"SHT_CUDA_CALLGRAPH"
	.align	4
	.sectionentsize	8
	.align		4
        /*0000*/ 	.word	0x00000000
	.align		4
        /*0004*/ 	.word	0xffffffff
	.align		4
        /*0008*/ 	.word	0x00000000
	.align		4
        /*000c*/ 	.word	0xfffffffe
	.align		4
        /*0010*/ 	.word	0x00000000
	.align		4
        /*0014*/ 	.word	0xfffffffd
	.align		4
        /*0018*/ 	.word	0x00000000
	.align		4
        /*001c*/ 	.word	0xfffffffc


//--------------------- .text._Z19cudaMatrixMulKernelPKiS0_Pii --------------------------
	.section	.text._Z19cudaMatrixMulKernelPKiS0_Pii,"ax",@progbits
	.align	128
        .global         _Z19cudaMatrixMulKernelPKiS0_Pii
        .type           _Z19cudaMatrixMulKernelPKiS0_Pii,@function
        .size           _Z19cudaMatrixMulKernelPKiS0_Pii,(.L_x_5 - _Z19cudaMatrixMulKernelPKiS0_Pii)
        .other          _Z19cudaMatrixMulKernelPKiS0_Pii,@"STO_CUDA_ENTRY STV_DEFAULT"
_Z19cudaMatrixMulKernelPKiS0_Pii:
.text._Z19cudaMatrixMulKernelPKiS0_Pii:
[----:B------:R-:W-:Y:S01]  /*0000*/  LDC R1, c[0x0][0x37c] ;  /* 0x0000df00ff017b82 */ /* 0x000fe20000000800 */
[----:B------:R-:W0:Y:S07]  /*0010*/  S2R R0, SR_TID.Y ;  /* 0x0000000000007919 */ /* 0x000e2e0000002200 */
[----:B------:R-:W0:Y:S01]  /*0020*/  S2UR UR4, SR_CTAID.Y ;  /* 0x00000000000479c3 */ /* 0x000e220000002600 */
[----:B------:R-:W1:Y:S01]  /*0030*/  LDCU UR20, c[0x0][0x398] ;  /* 0x00007300ff1477ac */ /* 0x000e620008000800 */
[----:B------:R-:W2:Y:S06]  /*0040*/  S2R R3, SR_TID.X ;  /* 0x0000000000037919 */ /* 0x000eac0000002100 */
[----:B------:R-:W0:Y:S08]  /*0050*/  LDC R13, c[0x0][0x364] ;  /* 0x0000d900ff0d7b82 */ /* 0x000e300000000800 */
[----:B------:R-:W2:Y:S08]  /*0060*/  S2UR UR5, SR_CTAID.X ;  /* 0x00000000000579c3 */ /* 0x000eb00000002500 */
[----:B------:R-:W2:Y:S01]  /*0070*/  LDC R2, c[0x0][0x360] ;  /* 0x0000d800ff027b82 */ /* 0x000ea20000000800 */
[----:B0-----:R-:W-:-:S02]  /*0080*/  IMAD R13, R13, UR4, R0 ;  /* 0x000000040d0d7c24 */ /* 0x001fc4000f8e0200 */
[----:B--2---:R-:W-:-:S05]  /*0090*/  IMAD R0, R2, UR5, R3 ;  /* 0x0000000502007c24 */ /* 0x004fca000f8e0203 */
[----:B------:R-:W-:-:S04]  /*00a0*/  VIMNMX R2, PT, PT, R13, R0, !PT ;  /* 0x000000000d027248 */ /* 0x000fc80007fe0100 */
[----:B-1----:R-:W-:-:S13]  /*00b0*/  ISETP.GE.AND P0, PT, R2, UR20, PT ;  /* 0x0000001402007c0c */ /* 0x002fda000bf06270 */
[----:B------:R-:W-:Y:S05]  /*00c0*/  @P0 EXIT ;  /* 0x000000000000094d */ /* 0x000fea0003800000 */
[----:B------:R-:W-:Y:S01]  /*00d0*/  UISETP.GE.U32.AND UP0, UPT, UR20, 0x8, UPT ;  /* 0x000000081400788c */ /* 0x000fe2000bf06070 */
[----:B------:R-:W-:Y:S02]  /*00e0*/  HFMA2 R12, -RZ, RZ, 0, 0 ;  /* 0x00000000ff0c7431 */ /* 0x000fe400000001ff */
[----:B------:R-:W-:Y:S01]  /*00f0*/  IMAD R13, R13, UR20, RZ ;  /* 0x000000140d0d7c24 */ /* 0x000fe2000f8e02ff */
[----:B------:R-:W-:Y:S01]  /*0100*/  UMOV UR4, URZ ;  /* 0x000000ff00047c82 */ /* 0x000fe20008000000 */
[----:B------:R-:W0:Y:S04]  /*0110*/  LDCU.64 UR18, c[0x0][0x358] ;  /* 0x00006b00ff1277ac */ /* 0x000e280008000a00 */
[----:B------:R-:W-:Y:S05]  /*0120*/  BRA.U !UP0, `(.L_x_0) ;  /* 0x0000000508047547 */ /* 0x000fea000b800000 */
[----:B------:R-:W1:Y:S01]  /*0130*/  LDCU.128 UR24, c[0x0][0x380] ;  /* 0x00007000ff1877ac */ /* 0x000e620008000c00 */
[----:B------:R-:W-:Y:S02]  /*0140*/  MOV R12, RZ ;  /* 0x000000ff000c7202 */ /* 0x000fe40000000f00 */
[----:B------:R-:W-:Y:S01]  /*0150*/  MOV R14, R0 ;  /* 0x00000000000e7202 */ /* 0x000fe20000000f00 */
[----:B------:R-:W-:-:S04]  /*0160*/  ULOP3.LUT UR4, UR20, 0x7ffffff8, URZ, 0xc0, !UPT ;  /* 0x7ffffff814047892 */ /* 0x000fc8000f8ec0ff */
[----:B------:R-:W-:Y:S01]  /*0170*/  UIADD3 UR5, UPT, UPT, -UR4, URZ, URZ ;  /* 0x000000ff04057290 */ /* 0x000fe2000fffe1ff */
[----:B-1----:R-:W-:Y:S01]  /*0180*/  MOV R2, UR24 ;  /* 0x0000001800027c02 */ /* 0x002fe20008000f00 */
[----:B------:R-:W-:Y:S01]  /*0190*/  UIMAD.WIDE UR6, UR20, 0x8, UR26 ;  /* 0x00000008140678a5 */ /* 0x000fe2000f8e021a */
[----:B------:R-:W-:Y:S01]  /*01a0*/  MOV R3, UR25 ;  /* 0x0000001900037c02 */ /* 0x000fe20008000f00 */
[----:B------:R-:W-:Y:S02]  /*01b0*/  UIMAD.WIDE UR8, UR20, 0xc, UR26 ;  /* 0x0000000c140878a5 */ /* 0x000fe4000f8e021a */
[----:B------:R-:W-:Y:S01]  /*01c0*/  UIMAD.WIDE UR10, UR20, 0x10, UR26 ;  /* 0x00000010140a78a5 */ /* 0x000fe2000f8e021a */
[----:B------:R-:W-:Y:S01]  /*01d0*/  IMAD.WIDE.U32 R2, R13, 0x4, R2 ;  /* 0x000000040d027825 */ /* 0x000fe200078e0002 */
[----:B------:R-:W-:Y:S02]  /*01e0*/  UIMAD.WIDE UR12, UR20, 0x14, UR26 ;  /* 0x00000014140c78a5 */ /* 0x000fe4000f8e021a */
[----:B------:R-:W-:Y:S01]  /*01f0*/  UIMAD.WIDE UR14, UR20, 0x18, UR26 ;  /* 0x00000018140e78a5 */ /* 0x000fe2000f8e021a */
[----:B------:R-:W-:Y:S01]  /*0200*/  IADD3 R2, P0, PT, R2, 0x10, RZ ;  /* 0x0000001002027810 */ /* 0x000fe20007f1e0ff */
[----:B------:R-:W-:-:S03]  /*0210*/  UIMAD.WIDE UR16, UR20, 0x1c, UR26 ;  /* 0x0000001c141078a5 */ /* 0x000fc6000f8e021a */
[----:B------:R-:W-:-:S09]  /*0220*/  IADD3.X R3, PT, PT, RZ, R3, RZ, P0, !PT ;  /* 0x00000003ff037210 */ /* 0x000fd200007fe4ff */
.L_x_1:
[----:B------:R-:W-:Y:S01]  /*0230*/  UIMAD.WIDE UR22, UR20, 0x4, UR26 ;  /* 0x00000004141678a5 */ /* 0x000fe2000f8e021a */
[----:B------:R-:W-:Y:S02]  /*0240*/  IMAD.MOV.U32 R23, RZ, RZ, 0x4 ;  /* 0x00000004ff177424 */ /* 0x000fe400078e00ff */
[----:B------:R-:W-:Y:S01]  /*0250*/  HFMA2 R11, -RZ, RZ, 0, 2.384185791015625e-07 ;  /* 0x00000004ff0b7431 */ /* 0x000fe200000001ff */
[----:B------:R-:W-:Y:S01]  /*0260*/  MOV R25, 0x4 ;  /* 0x0000000400197802 */ /* 0x000fe20000000f00 */
[----:B0-----:R-:W2:Y:S01]  /*0270*/  LDG.E R21, desc[UR18][R2.64+-0x10] ;  /* 0xfffff01202157981 */ /* 0x001ea2000c1e1900 */
[C---:B------:R-:W-:Y:S01]  /*0280*/  IMAD.WIDE R22, R14.reuse, R23, UR26 ;  /* 0x0000001a0e167e25 */ /* 0x040fe2000f8e0217 */
[----:B------:R-:W-:Y:S02]  /*0290*/  MOV R8, UR22 ;  /* 0x0000001600087c02 */ /* 0x000fe40008000f00 */
[----:B------:R-:W-:Y:S01]  /*02a0*/  MOV R9, UR23 ;  /* 0x0000001700097c02 */ /* 0x000fe20008000f00 */
[----:B------:R-:W3:Y:S02]  /*02b0*/  LDG.E R19, desc[UR18][R2.64+-0xc] ;  /* 0xfffff41202137981 */ /* 0x000ee4000c1e1900 */
[----:B------:R-:W-:-:S02]  /*02c0*/  IMAD.WIDE R8, R14, 0x4, R8 ;  /* 0x000000040e087825 */ /* 0x000fc400078e0208 */
[----:B------:R-:W2:Y:S01]  /*02d0*/  LDG.E R22, desc[UR18][R22.64] ;  /* 0x0000001216167981 */ /* 0x000ea2000c1e1900 */
[----:B------:R-:W-:Y:S01]  /*02e0*/  MOV R5, 0x4 ;  /* 0x0000000400057802 */ /* 0x000fe20000000f00 */
[C---:B------:R-:W-:Y:S02]  /*02f0*/  IMAD.WIDE R24, R14.reuse, R25, UR6 ;  /* 0x000000060e187e25 */ /* 0x040fe4000f8e0219 */
[----:B------:R0:W3:Y:S02]  /*0300*/  LDG.E R20, desc[UR18][R8.64] ;  /* 0x0000001208147981 */ /* 0x0000e4000c1e1900 */
[----:B------:R-:W-:Y:S02]  /*0310*/  IMAD.WIDE R10, R14, R11, UR8 ;  /* 0x000000080e0a7e25 */ /* 0x000fe4000f8e020b */
[----:B------:R-:W4:Y:S04]  /*0320*/  LDG.E R18, desc[UR18][R24.64] ;  /* 0x0000001218127981 */ /* 0x000f28000c1e1900 */
[----:B------:R-:W4:Y:S01]  /*0330*/  LDG.E R17, desc[UR18][R2.64+-0x8] ;  /* 0xfffff81202117981 */ /* 0x000f22000c1e1900 */
[----:B0-----:R-:W-:-:S02]  /*0340*/  HFMA2 R9, -RZ, RZ, 0, 2.384185791015625e-07 ;  /* 0x00000004ff097431 */ /* 0x001fc400000001ff */
[----:B------:R-:W-:Y:S01]  /*0350*/  IMAD.MOV.U32 R7, RZ, RZ, 0x4 ;  /* 0x00000004ff077424 */ /* 0x000fe200078e00ff */
[----:B------:R0:W5:Y:S01]  /*0360*/  LDG.E R16, desc[UR18][R10.64] ;  /* 0x000000120a107981 */ /* 0x000162000c1e1900 */
[----:B------:R-:W-:-:S03]  /*0370*/  IMAD.WIDE R4, R14, R5, UR10 ;  /* 0x0000000a0e047e25 */ /* 0x000fc6000f8e0205 */
[----:B------:R-:W5:Y:S01]  /*0380*/  LDG.E R15, desc[UR18][R2.64+-0x4] ;  /* 0xfffffc12020f7981 */ /* 0x000f62000c1e1900 */
[C---:B------:R-:W-:Y:S01]  /*0390*/  IMAD.WIDE R6, R14.reuse, R7, UR12 ;  /* 0x0000000c0e067e25 */ /* 0x040fe2000f8e0207 */
[----:B------:R-:W-:Y:S02]  /*03a0*/  MOV R27, 0x4 ;  /* 0x00000004001b7802 */ /* 0x000fe40000000f00 */
[----:B------:R1:W5:Y:S01]  /*03b0*/  LDG.E R4, desc[UR18][R4.64] ;  /* 0x0000001204047981 */ /* 0x000362000c1e1900 */
[----:B------:R-:W-:-:S03]  /*03c0*/  IMAD.WIDE R8, R14, R9, UR14 ;  /* 0x0000000e0e087e25 */ /* 0x000fc6000f8e0209 */
[----:B------:R-:W5:Y:S01]  /*03d0*/  LDG.E R23, desc[UR18][R2.64] ;  /* 0x0000001202177981 */ /* 0x000f62000c1e1900 */
[----:B0-----:R-:W-:-:S03]  /*03e0*/  IMAD.WIDE R10, R14, R27, UR16 ;  /* 0x000000100e0a7e25 */ /* 0x001fc6000f8e021b */
[----:B------:R-:W5:Y:S04]  /*03f0*/  LDG.E R7, desc[UR18][R6.64] ;  /* 0x0000001206077981 */ /* 0x000f68000c1e1900 */
[----:B------:R-:W5:Y:S04]  /*0400*/  LDG.E R24, desc[UR18][R2.64+0x4] ;  /* 0x0000041202187981 */ /* 0x000f68000c1e1900 */
[----:B------:R-:W5:Y:S04]  /*0410*/  LDG.E R8, desc[UR18][R8.64] ;  /* 0x0000001208087981 */ /* 0x000f68000c1e1900 */
[----:B------:R-:W5:Y:S04]  /*0420*/  LDG.E R25, desc[UR18][R2.64+0x8] ;  /* 0x0000081202197981 */ /* 0x000f68000c1e1900 */
[----:B------:R-:W5:Y:S04]  /*0430*/  LDG.E R10, desc[UR18][R10.64] ;  /* 0x000000120a0a7981 */ /* 0x000f68000c1e1900 */
[----:B------:R0:W5:Y:S01]  /*0440*/  LDG.E R27, desc[UR18][R2.64+0xc] ;  /* 0x00000c12021b7981 */ /* 0x000162000c1e1900 */
[----:B------:R-:W-:-:S04]  /*0450*/  UIADD3 UR5, UPT, UPT, UR5, 0x8, URZ ;  /* 0x0000000805057890 */ /* 0x000fc8000fffe0ff */
[----:B------:R-:W-:Y:S01]  /*0460*/  UISETP.NE.AND UP0, UPT, UR5, URZ, UPT ;  /* 0x000000ff0500728c */ /* 0x000fe2000bf05270 */
[----:B-1----:R-:W-:Y:S02]  /*0470*/  MOV R5, UR20 ;  /* 0x0000001400057c02 */ /* 0x002fe40008000f00 */
[----:B0-----:R-:W-:Y:S02]  /*0480*/  IADD3 R2, P0, PT, R2, 0x20, RZ ;  /* 0x0000002002027810 */ /* 0x001fe40007f1e0ff */
[----:B------:R-:W-:Y:S02]  /*0490*/  LEA R14, R5, R14, 0x3 ;  /* 0x0000000e050e7211 */ /* 0x000fe400078e18ff */
[----:B------:R-:W-:Y:S01]  /*04a0*/  IADD3.X R3, PT, PT, RZ, R3, RZ, P0, !PT ;  /* 0x00000003ff037210 */ /* 0x000fe200007fe4ff */
[----:B--2---:R-:W-:-:S04]  /*04b0*/  IMAD R21, R21, R22, R12 ;  /* 0x0000001615157224 */ /* 0x004fc800078e020c */
[----:B---3--:R-:W-:-:S04]  /*04c0*/  IMAD R19, R19, R20, R21 ;  /* 0x0000001413137224 */ /* 0x008fc800078e0215 */
[----:B----4-:R-:W-:-:S04]  /*04d0*/  IMAD R17, R17, R18, R19 ;  /* 0x0000001211117224 */ /* 0x010fc800078e0213 */
[----:B-----5:R-:W-:-:S04]  /*04e0*/  IMAD R15, R15, R16, R17 ;  /* 0x000000100f0f7224 */ /* 0x020fc800078e0211 */
[----:B------:R-:W-:-:S04]  /*04f0*/  IMAD R4, R23, R4, R15 ;  /* 0x0000000417047224 */ /* 0x000fc800078e020f */
[----:B------:R-:W-:-:S04]  /*0500*/  IMAD R4, R24, R7, R4 ;  /* 0x0000000718047224 */ /* 0x000fc800078e0204 */
[----:B------:R-:W-:-:S04]  /*0510*/  IMAD R4, R25, R8, R4 ;  /* 0x0000000819047224 */ /* 0x000fc800078e0204 */
[----:B------:R-:W-:Y:S01]  /*0520*/  IMAD R12, R27, R10, R4 ;  /* 0x0000000a1b0c7224 */ /* 0x000fe200078e0204 */
[----:B------:R-:W-:Y:S06]  /*0530*/  BRA.U UP0, `(.L_x_1) ;  /* 0xfffffffd003c7547 */ /* 0x000fec000b83ffff */
.L_x_0:
[----:B------:R-:W-:-:S04]  /*0540*/  ULOP3.LUT UR6, UR20, 0x7, URZ, 0xc0, !UPT ;  /* 0x0000000714067892 */ /* 0x000fc8000f8ec0ff */
[----:B------:R-:W-:-:S09]  /*0550*/  UISETP.NE.AND UP0, UPT, UR6, URZ, UPT ;  /* 0x000000ff0600728c */ /* 0x000fd2000bf05270 */
[----:B------:R-:W-:Y:S05]  /*0560*/  BRA.U !UP0, `(.L_x_2) ;  /* 0x0000000508387547 */ /* 0x000fea000b800000 */
[----:B------:R-:W-:Y:S02]  /*0570*/  UISETP.GE.U32.AND UP0, UPT, UR6, 0x4, UPT ;  /* 0x000000040600788c */ /* 0x000fe4000bf06070 */
[----:B------:R-:W-:-:S04]  /*0580*/  ULOP3.LUT UR5, UR20, 0x3, URZ, 0xc0, !UPT ;  /* 0x0000000314057892 */ /* 0x000fc8000f8ec0ff */
[----:B------:R-:W-:-:S03]  /*0590*/  UISETP.NE.AND UP1, UPT, UR5, URZ, UPT ;  /* 0x000000ff0500728c */ /* 0x000fc6000bf25270 */
[----:B------:R-:W-:Y:S08]  /*05a0*/  BRA.U !UP0, `(.L_x_3) ;  /* 0x00000001087c7547 */ /* 0x000ff0000b800000 */
[----:B------:R-:W1:Y:S01]  /*05b0*/  LDC.64 R6, c[0x0][0x388] ;  /* 0x0000e200ff067b82 */ /* 0x000e620000000a00 */
[----:B------:R-:W2:Y:S01]  /*05c0*/  LDCU.64 UR6, c[0x0][0x380] ;  /* 0x00007000ff0677ac */ /* 0x000ea20008000a00 */
[----:B------:R-:W-:Y:S01]  /*05d0*/  IMAD.U32 R9, RZ, RZ, UR4 ;  /* 0x00000004ff097e24 */ /* 0x000fe2000f8e00ff */
[C---:B------:R-:W-:Y:S02]  /*05e0*/  IADD3 R3, PT, PT, R13.reuse, UR4, RZ ;  /* 0x000000040d037c10 */ /* 0x040fe4000fffe0ff */
[----:B------:R-:W-:Y:S01]  /*05f0*/  IADD3 R10, P0, PT, R13, UR4, RZ ;  /* 0x000000040d0a7c10 */ /* 0x000fe2000ff1e0ff */
[----:B------:R-:W-:Y:S01]  /*0600*/  IMAD R9, R9, UR20, R0 ;  /* 0x0000001409097c24 */ /* 0x000fe2000f8e0200 */
[----:B------:R-:W-:Y:S01]  /*0610*/  MOV R11, UR20 ;  /* 0x00000014000b7c02 */ /* 0x000fe20008000f00 */
[----:B------:R-:W3:Y:S01]  /*0620*/  LDC.64 R4, c[0x0][0x380] ;  /* 0x0000e000ff047b82 */ /* 0x000ee20000000a00 */
[----:B------:R-:W-:Y:S01]  /*0630*/  MOV R15, UR20 ;  /* 0x00000014000f7c02 */ /* 0x000fe20008000f00 */
[----:B-1----:R-:W-:Y:S01]  /*0640*/  IMAD.WIDE R6, R9, 0x4, R6 ;  /* 0x0000000409067825 */ /* 0x002fe200078e0206 */
[----:B------:R-:W-:-:S05]  /*0650*/  MOV R9, UR20 ;  /* 0x0000001400097c02 */ /* 0x000fca0008000f00 */
[----:B------:R-:W-:Y:S02]  /*0660*/  IMAD.WIDE R8, R9, 0x4, R6 ;  /* 0x0000000409087825 */ /* 0x000fe400078e0206 */
[----:B0-----:R-:W4:Y:S02]  /*0670*/  LDG.E R6, desc[UR18][R6.64] ;  /* 0x0000001206067981 */ /* 0x001f24000c1e1900 */
[----:B---3--:R-:W-:Y:S01]  /*0680*/  IMAD.WIDE.U32 R4, R3, 0x4, R4 ;  /* 0x0000000403047825 */ /* 0x008fe200078e0004 */
[----:B------:R-:W-:Y:S01]  /*0690*/  IADD3.X R3, PT, PT, RZ, RZ, RZ, P0, !PT ;  /* 0x000000ffff037210 */ /* 0x000fe200007fe4ff */
[----:B------:R-:W3:Y:S01]  /*06a0*/  LDG.E R17, desc[UR18][R8.64] ;  /* 0x0000001208117981 */ /* 0x000ee2000c1e1900 */
[----:B--2---:R-:W-:-:S03]  /*06b0*/  LEA R2, P0, R10, UR6, 0x2 ;  /* 0x000000060a027c11 */ /* 0x004fc6000f8010ff */
[----:B------:R-:W4:Y:S01]  /*06c0*/  LDG.E R5, desc[UR18][R4.64] ;  /* 0x0000001204057981 */ /* 0x000f22000c1e1900 */
[----:B------:R-:W-:Y:S01]  /*06d0*/  LEA.HI.X R3, R10, UR7, R3, 0x2, P0 ;  /* 0x000000070a037c11 */ /* 0x000fe200080f1403 */
[----:B------:R-:W-:-:S04]  /*06e0*/  IMAD.WIDE R10, R11, 0x4, R8 ;  /* 0x000000040b0a7825 */ /* 0x000fc800078e0208 */
[----:B------:R-:W3:Y:S01]  /*06f0*/  LDG.E R16, desc[UR18][R2.64+0x4] ;  /* 0x0000041202107981 */ /* 0x000ee2000c1e1900 */
[----:B------:R-:W-:-:S03]  /*0700*/  IMAD.WIDE R14, R15, 0x4, R10 ;  /* 0x000000040f0e7825 */ /* 0x000fc600078e020a */
[----:B------:R-:W2:Y:S04]  /*0710*/  LDG.E R19, desc[UR18][R10.64] ;  /* 0x000000120a137981 */ /* 0x000ea8000c1e1900 */
[----:B------:R-:W2:Y:S04]  /*0720*/  LDG.E R18, desc[UR18][R2.64+0x8] ;  /* 0x0000081202127981 */ /* 0x000ea8000c1e1900 */
[----:B------:R-:W5:Y:S04]  /*0730*/  LDG.E R20, desc[UR18][R2.64+0xc] ;  /* 0x00000c1202147981 */ /* 0x000f68000c1e1900 */
[----:B------:R-:W5:Y:S01]  /*0740*/  LDG.E R14, desc[UR18][R14.64] ;  /* 0x000000120e0e7981 */ /* 0x000f62000c1e1900 */
[----:B------:R-:W-:Y:S01]  /*0750*/  UIADD3 UR4, UPT, UPT, UR4, 0x4, URZ ;  /* 0x0000000404047890 */ /* 0x000fe2000fffe0ff */
[----:B----4-:R-:W-:-:S04]  /*0760*/  IMAD R5, R5, R6, R12 ;  /* 0x0000000605057224 */ /* 0x010fc800078e020c */
[----:B---3--:R-:W-:-:S04]  /*0770*/  IMAD R5, R16, R17, R5 ;  /* 0x0000001110057224 */ /* 0x008fc800078e0205 */
[----:B--2---:R-:W-:-:S04]  /*0780*/  IMAD R5, R18, R19, R5 ;  /* 0x0000001312057224 */ /* 0x004fc800078e0205 */
[----:B-----5:R-:W-:-:S07]  /*0790*/  IMAD R12, R20, R14, R5 ;  /* 0x0000000e140c7224 */ /* 0x020fce00078e0205 */
.L_x_3:
[----:B------:R-:W-:Y:S05]  /*07a0*/  BRA.U !UP1, `(.L_x_2) ;  /* 0x0000000109a87547 */ /* 0x000fea000b800000 */
[----:B------:R-:W-:Y:S01]  /*07b0*/  UISETP.NE.AND UP0, UPT, UR5, 0x1, UPT ;  /* 0x000000010500788c */ /* 0x000fe2000bf05270 */
[----:B------:R-:W-:Y:S01]  /*07c0*/  MOV R7, UR4 ;  /* 0x0000000400077c02 */ /* 0x000fe20008000f00 */
[----:B------:R-:W-:Y:S02]  /*07d0*/  ULOP3.LUT UR5, UR20, 0x1, URZ, 0xc0, !UPT ;  /* 0x0000000114057892 */ /* 0x000fe4000f8ec0ff */
[----:B------:R-:W-:Y:S02]  /*07e0*/  MOV R15, UR20 ;  /* 0x00000014000f7c02 */ /* 0x000fe40008000f00 */
[----:B------:R-:W-:Y:S01]  /*07f0*/  UISETP.NE.U32.AND UP1, UPT, UR5, 0x1, UPT ;  /* 0x000000010500788c */ /* 0x000fe2000bf25070 */
[----:B------:R-:W-:-:S04]  /*0800*/  PLOP3.LUT P1, PT, PT, PT, UP0, 0x80, 0x8 ;  /* 0x000000000008781c */ /* 0x000fc80003f2f008 */
[----:B------:R-:W1:Y:S01]  /*0810*/  @UP0 LDCU.128 UR8, c[0x0][0x380] ;  /* 0x00007000ff0807ac */ /* 0x000e620008000c00 */
[----:B------:R-:W-:Y:S01]  /*0820*/  PLOP3.LUT P0, PT, PT, PT, UP1, 0x80, 0x8 ;  /* 0x000000000008781c */ /* 0x000fe20003f0f018 */
[----:B------:R-:W2:Y:S04]  /*0830*/  @UP0 LDCU.64 UR6, c[0x0][0x380] ;  /* 0x00007000ff0607ac */ /* 0x000ea80008000a00 */
[----:B------:R-:W3:Y:S03]  /*0840*/  @!UP1 LDCU.128 UR12, c[0x0][0x380] ;  /* 0x00007000ff0c97ac */ /* 0x000ee60008000c00 */
[C---:B------:R-:W-:Y:S02]  /*0850*/  @P1 IADD3 R3, PT, PT, R13.reuse, UR4, RZ ;  /* 0x000000040d031c10 */ /* 0x040fe4000fffe0ff */
[----:B------:R-:W-:Y:S01]  /*0860*/  @P1 IADD3 R6, P2, PT, R13, UR4, RZ ;  /* 0x000000040d061c10 */ /* 0x000fe2000ff5e0ff */
[----:B------:R-:W-:Y:S01]  /*0870*/  @UP0 UIADD3 UR4, UPT, UPT, UR4, 0x2, URZ ;  /* 0x0000000204040890 */ /* 0x000fe2000fffe0ff */
[----:B-1----:R-:W-:Y:S01]  /*0880*/  MOV R11, UR9 ;  /* 0x00000009000b7c02 */ /* 0x002fe20008000f00 */
[----:B------:R-:W-:Y:S01]  /*0890*/  IMAD.U32 R10, RZ, RZ, UR8 ;  /* 0x00000008ff0a7e24 */ /* 0x000fe2000f8e00ff */
[----:B------:R-:W-:-:S02]  /*08a0*/  MOV R4, UR10 ;  /* 0x0000000a00047c02 */ /* 0x000fc40008000f00 */
[----:B------:R-:W-:Y:S01]  /*08b0*/  MOV R5, UR11 ;  /* 0x0000000b00057c02 */ /* 0x000fe20008000f00 */
[----:B------:R-:W-:-:S04]  /*08c0*/  @P1 IMAD.WIDE.U32 R10, R3, 0x4, R10 ;  /* 0x00000004030a1825 */ /* 0x000fc800078e000a */
[----:B------:R-:W-:Y:S01]  /*08d0*/  @P1 IMAD R3, R7, UR20, R0 ;  /* 0x0000001407031c24 */ /* 0x000fe2000f8e0200 */
[----:B------:R-:W-:Y:S01]  /*08e0*/  @P1 IADD3.X R7, PT, PT, RZ, RZ, RZ, P2, !PT ;  /* 0x000000ffff071210 */ /* 0x000fe200017fe4ff */
[----:B------:R-:W-:Y:S01]  /*08f0*/  IMAD.U32 R19, RZ, RZ, UR4 ;  /* 0x00000004ff137e24 */ /* 0x000fe2000f8e00ff */
[C---:B--2---:R-:W-:Y:S01]  /*0900*/  @P1 LEA R2, P2, R6.reuse, UR6, 0x2 ;  /* 0x0000000606021c11 */ /* 0x044fe2000f8410ff */
[----:B------:R-:W-:Y:S01]  /*0910*/  @P1 IMAD.WIDE R4, R3, 0x4, R4 ;  /* 0x0000000403041825 */ /* 0x000fe200078e0204 */
[----:B------:R-:W-:Y:S01]  /*0920*/  @!P0 IADD3 R17, PT, PT, R13, UR4, RZ ;  /* 0x000000040d118c10 */ /* 0x000fe2000fffe0ff */
[----:B0-----:R-:W2:Y:S01]  /*0930*/  @P1 LDG.E R11, desc[UR18][R10.64] ;  /* 0x000000120a0b1981 */ /* 0x001ea2000c1e1900 */
[----:B------:R-:W-:Y:S01]  /*0940*/  @P1 LEA.HI.X R3, R6, UR7, R7, 0x2, P2 ;  /* 0x0000000706031c11 */ /* 0x000fe200090f1407 */
[----:B------:R-:W-:Y:S01]  /*0950*/  @!P0 IMAD R19, R19, UR20, R0 ;  /* 0x0000001413138c24 */ /* 0x000fe2000f8e0200 */
[----:B---3--:R-:W-:Y:S01]  /*0960*/  MOV R6, UR12 ;  /* 0x0000000c00067c02 */ /* 0x008fe20008000f00 */
[----:B------:R-:W-:Y:S01]  /*0970*/  @P1 IMAD.WIDE R14, R15, 0x4, R4 ;  /* 0x000000040f0e1825 */ /* 0x000fe200078e0204 */
[----:B------:R-:W-:Y:S01]  /*0980*/  MOV R7, UR13 ;  /* 0x0000000d00077c02 */ /* 0x000fe20008000f00 */
[----:B------:R-:W2:Y:S01]  /*0990*/  @P1 LDG.E R4, desc[UR18][R4.64] ;  /* 0x0000001204041981 */ /* 0x000ea2000c1e1900 */
[----:B------:R-:W-:-:S02]  /*09a0*/  MOV R8, UR14 ;  /* 0x0000000e00087c02 */ /* 0x000fc40008000f00 */
[----:B------:R-:W-:Y:S01]  /*09b0*/  MOV R9, UR15 ;  /* 0x0000000f00097c02 */ /* 0x000fe20008000f00 */
[----:B------:R-:W-:Y:S01]  /*09c0*/  @!P0 IMAD.WIDE.U32 R6, R17, 0x4, R6 ;  /* 0x0000000411068825 */ /* 0x000fe200078e0006 */
[----:B------:R-:W3:Y:S03]  /*09d0*/  @P1 LDG.E R14, desc[UR18][R14.64] ;  /* 0x000000120e0e1981 */ /* 0x000ee6000c1e1900 */
[----:B------:R-:W-:Y:S01]  /*09e0*/  @!P0 IMAD.WIDE R8, R19, 0x4, R8 ;  /* 0x0000000413088825 */ /* 0x000fe200078e0208 */
[----:B------:R-:W3:Y:S04]  /*09f0*/  @P1 LDG.E R2, desc[UR18][R2.64+0x4] ;  /* 0x0000041202021981 */ /* 0x000ee8000c1e1900 */
[----:B------:R-:W4:Y:S04]  /*0a00*/  @!P0 LDG.E R7, desc[UR18][R6.64] ;  /* 0x0000001206078981 */ /* 0x000f28000c1e1900 */
[----:B------:R-:W4:Y:S01]  /*0a10*/  @!P0 LDG.E R8, desc[UR18][R8.64] ;  /* 0x0000001208088981 */ /* 0x000f22000c1e1900 */
[----:B--2---:R-:W-:-:S04]  /*0a20*/  @P1 IMAD R11, R11, R4, R12 ;  /* 0x000000040b0b1224 */ /* 0x004fc800078e020c */
[----:B---3--:R-:W-:-:S04]  /*0a30*/  @P1 IMAD R12, R2, R14, R11 ;  /* 0x0000000e020c1224 */ /* 0x008fc800078e020b */
[----:B----4-:R-:W-:-:S07]  /*0a40*/  @!P0 IMAD R12, R7, R8, R12 ;  /* 0x00000008070c8224 */ /* 0x010fce00078e020c */
.L_x_2:
[----:B------:R-:W1:Y:S01]  /*0a50*/  LDC.64 R2, c[0x0][0x390] ;  /* 0x0000e400ff027b82 */ /* 0x000e620000000a00 */
[----:B------:R-:W-:-:S05]  /*0a60*/  IADD3 R13, PT, PT, R0, R13, RZ ;  /* 0x0000000d000d7210 */ /* 0x000fca0007ffe0ff */
[----:B-1----:R-:W-:-:S05]  /*0a70*/  IMAD.WIDE R2, R13, 0x4, R2 ;  /* 0x000000040d027825 */ /* 0x002fca00078e0202 */
[----:B0-----:R-:W-:Y:S01]  /*0a80*/  STG.E desc[UR18][R2.64], R12 ;  /* 0x0000000c02007986 */ /* 0x001fe2000c101912 */
[----:B------:R-:W-:Y:S05]  /*0a90*/  EXIT ;  /* 0x000000000000794d */ /* 0x000fea0003800000 */
.L_x_4:
[----:B------:R-:W-:-:S00]  /*0aa0*/  BRA `(.L_x_4) ;  /* 0xfffffffc00fc7947 */ /* 0x000fc0000383ffff */
[----:B------:R-:W-:-:S00]  /*0ab0*/  NOP ;  /* 0x0000000000007918 */ /* 0x000fc00000000000 */
        /* <DEDUP_REMOVED lines=12> */
.L_x_5:


//--------------------- .nv.shared.reserved.0     --------------------------
	.section	.nv.shared.reserved.0,"aw",@nobits
	.weak		__nv_reservedSMEM_offset_0_alias
	.size		__nv_reservedSMEM_offset_0_alias, 0, 64
	.other		__nv_reservedSMEM_offset_0_alias,@"STO_CUDA_RESERVED_SHARED STV_DEFAULT"
__nv_reservedSMEM_offset_0_alias:
	.zero		0
	.zero		64


//--------------------- .nv.constant0._Z19cudaMatrixMulKernelPKiS0_Pii --------------------------
	.section	.nv.constant0._Z19cudaMatrixMulKernelPKiS0_Pii,"a",@progbits
	.sectionflags	@""
	.align	4
.nv.constant0._Z19cudaMatrixMulKernelPKiS0_Pii:
	.zero		924


//--------------------- SYMBOLS --------------------------

	.type		.nv.reservedSmem.offset0,@object
	.size		.nv.reservedSmem.offset0,0x4
